	.headerflags	@"EF_CUDA_TEXMODE_UNIFIED EF_CUDA_64BIT_ADDRESS EF_CUDA_ACCELERATORS EF_CUDA_SM90 EF_CUDA_VIRTUAL_SM(EF_CUDA_SM90)"
	.elftype	@"ET_EXEC"


//--------------------- .nv.info                  --------------------------
	.section	.nv.info,"",@"SHT_CUDA_INFO"
	.align	4


	//----- nvinfo : EIATTR_REGCOUNT
	.align		4
        /*0000*/ 	.byte	0x04, 0x2f
        /*0002*/ 	.short	(.L_1 - .L_0)
	.align		4
.L_0:
        /*0004*/ 	.word	index@(triton_poi_fused_convolution_leaky_relu_5)
        /*0008*/ 	.word	0x00000010


	//----- nvinfo : EIATTR_MIN_STACK_SIZE
	.align		4
.L_1:
        /*000c*/ 	.byte	0x04, 0x12
        /*000e*/ 	.short	(.L_3 - .L_2)
	.align		4
.L_2:
        /*0010*/ 	.word	index@(triton_poi_fused_convolution_leaky_relu_5)
        /*0014*/ 	.word	0x00000000


	//----- nvinfo : EIATTR_FRAME_SIZE
	.align		4
.L_3:
        /*0018*/ 	.byte	0x04, 0x11
        /*001a*/ 	.short	(.L_5 - .L_4)
	.align		4
.L_4:
        /*001c*/ 	.word	index@(triton_poi_fused_convolution_leaky_relu_5)
        /*0020*/ 	.word	0x00000000


	//----- nvinfo : EIATTR_MIN_STACK_SIZE
	.align		4
.L_5:
        /*0024*/ 	.byte	0x04, 0x12
        /*0026*/ 	.short	(.L_7 - .L_6)
	.align		4
.L_6:
        /*0028*/ 	.word	index@(triton_poi_fused_convolution_leaky_relu_5)
        /*002c*/ 	.word	0x00000000
.L_7:


//--------------------- .nv.info.triton_poi_fused_convolution_leaky_relu_5 --------------------------
	.section	.nv.info.triton_poi_fused_convolution_leaky_relu_5,"",@"SHT_CUDA_INFO"
	.sectionflags	@""
	.align	4


	//----- nvinfo : EIATTR_CUDA_API_VERSION
	.align		4
        /*0000*/ 	.byte	0x04, 0x37
        /*0002*/ 	.short	(.L_9 - .L_8)
.L_8:
        /*0004*/ 	.word	0x0000007c


	//----- nvinfo : EIATTR_KPARAM_INFO
	.align		4
.L_9:
        /*0008*/ 	.byte	0x04, 0x17
        /*000a*/ 	.short	(.L_11 - .L_10)
.L_10:
        /*000c*/ 	.word	0x00000000
        /*0010*/ 	.short	0x0003
        /*0012*/ 	.short	0x0018
        /*0014*/ 	.byte	0x00, 0xf0, 0x11, 0x00


	//----- nvinfo : EIATTR_KPARAM_INFO
	.align		4
.L_11:
        /*0018*/ 	.byte	0x04, 0x17
        /*001a*/ 	.short	(.L_13 - .L_12)
.L_12:
        /*001c*/ 	.word	0x00000000
        /*0020*/ 	.short	0x0002
        /*0022*/ 	.short	0x0010
        /*0024*/ 	.byte	0x00, 0xf4, 0x21, 0x00


	//----- nvinfo : EIATTR_KPARAM_INFO
	.align		4
.L_13:
        /*0028*/ 	.byte	0x04, 0x17
        /*002a*/ 	.short	(.L_15 - .L_14)
.L_14:
        /*002c*/ 	.word	0x00000000
        /*0030*/ 	.short	0x0001
        /*0032*/ 	.short	0x0008
        /*0034*/ 	.byte	0x00, 0xf4, 0x21, 0x00


	//----- nvinfo : EIATTR_KPARAM_INFO
	.align		4
.L_15:
        /*0038*/ 	.byte	0x04, 0x17
        /*003a*/ 	.short	(.L_17 - .L_16)
.L_16:
        /*003c*/ 	.word	0x00000000
        /*0040*/ 	.short	0x0000
        /*0042*/ 	.short	0x0000
        /*0044*/ 	.byte	0x00, 0xf4, 0x21, 0x00


	//----- nvinfo : EIATTR_SPARSE_MMA_MASK
	.align		4
.L_17:
        /*0048*/ 	.byte	0x03, 0x50
        /*004a*/ 	.short	0x0000


	//----- nvinfo : EIATTR_MAXREG_COUNT
	.align		4
        /*004c*/ 	.byte	0x03, 0x1b
        /*004e*/ 	.short	0x00ff


	//----- nvinfo : EIATTR_EXIT_INSTR_OFFSETS
	.align		4
        /*0050*/ 	.byte	0x04, 0x1c
        /*0052*/ 	.short	(.L_19 - .L_18)


	//   ....[0]....
.L_18:
        /*0054*/ 	.word	0x00000260


	//   ....[1]....
        /*0058*/ 	.word	0x00000280


	//----- nvinfo : EIATTR_REQNTID
	.align		4
.L_19:
        /*005c*/ 	.byte	0x04, 0x10
        /*005e*/ 	.short	(.L_21 - .L_20)
.L_20:
        /*0060*/ 	.word	0x00000080
        /*0064*/ 	.word	0x00000001
        /*0068*/ 	.word	0x00000001


	//----- nvinfo : EIATTR_CBANK_PARAM_SIZE
	.align		4
.L_21:
        /*006c*/ 	.byte	0x03, 0x19
        /*006e*/ 	.short	0x001c


	//----- nvinfo : EIATTR_PARAM_CBANK
	.align		4
        /*0070*/ 	.byte	0x04, 0x0a
        /*0072*/ 	.short	(.L_23 - .L_22)
	.align		4
.L_22:
        /*0074*/ 	.word	index@(.nv.constant0.triton_poi_fused_convolution_leaky_relu_5)
        /*0078*/ 	.short	0x0210
        /*007a*/ 	.short	0x001c


	//----- nvinfo : EIATTR_SW_WAR
	.align		4
.L_23:
        /*007c*/ 	.byte	0x04, 0x36
        /*007e*/ 	.short	(.L_25 - .L_24)
.L_24:
        /*0080*/ 	.word	0x00000008
.L_25:


//--------------------- .nv.callgraph             --------------------------
	.section	.nv.callgraph,"",@"SHT_CUDA_CALLGRAPH"
	.align	4
	.sectionentsize	8
	.align		4
        /*0000*/ 	.word	0x00000000
	.align		4
        /*0004*/ 	.word	0xffffffff
	.align		4
        /*0008*/ 	.word	0x00000000
	.align		4
        /*000c*/ 	.word	0xfffffffe
	.align		4
        /*0010*/ 	.word	0x00000000
	.align		4
        /*0014*/ 	.word	0xfffffffd
	.align		4
        /*0018*/ 	.word	0x00000000
	.align		4
        /*001c*/ 	.word	0xfffffffc


//--------------------- .text.triton_poi_fused_convolution_leaky_relu_5 --------------------------
	.section	.text.triton_poi_fused_convolution_leaky_relu_5,"ax",@progbits
	.align	128
        .global         triton_poi_fused_convolution_leaky_relu_5
        .type           triton_poi_fused_convolution_leaky_relu_5,@function
        .size           triton_poi_fused_convolution_leaky_relu_5,(.L_x_1 - triton_poi_fused_convolution_leaky_relu_5)
        .other          triton_poi_fused_convolution_leaky_relu_5,@"STO_CUDA_ENTRY STV_DEFAULT"
triton_poi_fused_convolution_leaky_relu_5:
.text.triton_poi_fused_convolution_leaky_relu_5:
[----:B------:R-:W0:Y:S02]  /*0000*/  LDC R1, c[0x0][0x28] ;  /* 0x00000a00ff017b82 */ /* 0x000e240000000800 */
[----:B------:R-:W1:Y:S01]  /*0010*/  S2R R0, SR_TID.X ;  /* 0x0000000000007919 */ /* 0x000e620000002100 */
[----:B------:R-:W2:Y:S01]  /*0020*/  LDC.64 R4, c[0x0][0x218] ;  /* 0x00008600ff047b82 */ /* 0x000ea20000000a00 */
[----:B------:R-:W-:Y:S01]  /*0030*/  IMAD.MOV.U32 R11, RZ, RZ, RZ ;  /* 0x000000ffff0b7224 */ /* 0x000fe200078e00ff */
[----:B------:R-:W-:Y:S01]  /*0040*/  ULDC.64 UR4, c[0x0][0x208] ;  /* 0x0000820000047ab9 */ /* 0x000fe20000000a00 */
[----:B------:R-:W3:Y:S01]  /*0050*/  S2R R7, SR_CTAID.X ;  /* 0x0000000000077919 */ /* 0x000ee20000002500 */
[----:B------:R-:W-:Y:S01]  /*0060*/  ULDC.64 UR6, c[0x0][0x220] ;  /* 0x0000880000067ab9 */ /* 0x000fe20000000a00 */
[----:B-1----:R-:W-:Y:S01]  /*0070*/  IMAD.SHL.U32 R0, R0, 0x2, RZ ;  /* 0x0000000200007824 */ /* 0x002fe200078e00ff */
[----:B---3--:R-:W-:-:S04]  /*0080*/  SHF.R.S32.HI R2, RZ, 0x17, R7 ;  /* 0x00000017ff027819 */ /* 0x008fc80000011407 */
[----:B------:R-:W-:Y:S02]  /*0090*/  LOP3.LUT R0, R0, 0xfe, RZ, 0xc0, !PT ;  /* 0x000000fe00007812 */ /* 0x000fe400078ec0ff */
[----:B------:R-:W-:-:S03]  /*00a0*/  SGXT R2, R2, 0x1 ;  /* 0x000000010202781a */ /* 0x000fc60000000200 */
[----:B------:R-:W-:-:S05]  /*00b0*/  IMAD R7, R7, 0x100, R0 ;  /* 0x0000010007077824 */ /* 0x000fca00078e0200 */
[----:B------:R-:W-:Y:S02]  /*00c0*/  LEA.HI R0, R2, R7, RZ, 0x6 ;  /* 0x0000000702007211 */ /* 0x000fe400078f30ff */
[----:B------:R-:W1:Y:S01]  /*00d0*/  LDC.64 R2, c[0x0][0x210] ;  /* 0x00008400ff027b82 */ /* 0x000e620000000a00 */
[----:B------:R-:W-:Y:S02]  /*00e0*/  ISETP.GE.AND P2, PT, R7, 0x400, PT ;  /* 0x000004000700780c */ /* 0x000fe40003f46270 */
[----:B------:R-:W-:-:S04]  /*00f0*/  SHF.R.S32.HI R0, RZ, 0x6, R0 ;  /* 0x00000006ff007819 */ /* 0x000fc80000011400 */
[----:B------:R-:W-:-:S04]  /*0100*/  LEA.HI R6, R0, R0, RZ, 0x2 ;  /* 0x0000000000067211 */ /* 0x000fc800078f10ff */
[----:B------:R-:W-:-:S05]  /*0110*/  LOP3.LUT R9, R6, 0xfffffffc, RZ, 0xc0, !PT ;  /* 0xfffffffc06097812 */ /* 0x000fca00078ec0ff */
[----:B------:R-:W-:Y:S02]  /*0120*/  IMAD.IADD R9, R0, 0x1, -R9 ;  /* 0x0000000100097824 */ /* 0x000fe400078e0a09 */
[----:B------:R-:W-:Y:S02]  /*0130*/  IMAD.MOV.U32 R0, RZ, RZ, RZ ;  /* 0x000000ffff007224 */ /* 0x000fe400078e00ff */
[----:B--2---:R-:W-:Y:S01]  /*0140*/  IMAD.WIDE R4, R9, 0x4, R4 ;  /* 0x0000000409047825 */ /* 0x004fe200078e0204 */
[----:B------:R-:W-:-:S03]  /*0150*/  CS2R R8, SRZ ;  /* 0x0000000000087805 */ /* 0x000fc6000001ff00 */
[----:B-1----:R-:W-:Y:S01]  /*0160*/  IMAD.WIDE R2, R7, 0x4, R2 ;  /* 0x0000000407027825 */ /* 0x002fe200078e0202 */
[----:B------:R-:W2:Y:S04]  /*0170*/  @!P2 LDG.E.EL R11, desc[UR4][R4.64] ;  /* 0x00000004040ba981 */ /* 0x000ea8000c2e1900 */
[----:B------:R-:W2:Y:S04]  /*0180*/  @!P2 LDG.E.64 R8, desc[UR4][R2.64] ;  /* 0x000000040208a981 */ /* 0x000ea8000c1e1b00 */
[----:B------:R-:W3:Y:S01]  /*0190*/  @!P2 LDG.E.EL R0, desc[UR4][R4.64] ;  /* 0x000000040400a981 */ /* 0x000ee2000c2e1900 */
[----:B------:R-:W-:-:S04]  /*01a0*/  IADD3 R6, P3, R7, UR6, RZ ;  /* 0x0000000607067c10 */ /* 0x000fc8000ff7e0ff */
[----:B------:R-:W-:Y:S02]  /*01b0*/  LEA.HI.X.SX32 R7, R7, UR7, 0x1, P3 ;  /* 0x0000000707077c11 */ /* 0x000fe400098f0eff */
[----:B--2---:R-:W-:Y:S02]  /*01c0*/  FSETP.GT.AND P1, PT, R8, -R11, PT ;  /* 0x8000000b0800720b */ /* 0x004fe40003f24000 */
[----:B---3--:R-:W-:Y:S02]  /*01d0*/  FSETP.GT.AND P0, PT, R9, -R0, PT ;  /* 0x800000000900720b */ /* 0x008fe40003f04000 */
[----:B------:R-:W-:Y:S02]  /*01e0*/  SEL R10, RZ, 0x1, !P1 ;  /* 0x00000001ff0a7807 */ /* 0x000fe40004800000 */
[----:B------:R-:W-:Y:S01]  /*01f0*/  SEL R13, RZ, 0x100, !P0 ;  /* 0x00000100ff0d7807 */ /* 0x000fe20004000000 */
[----:B------:R-:W-:-:S04]  /*0200*/  FADD R8, R11, R8 ;  /* 0x000000080b087221 */ /* 0x000fc80000000000 */
[----:B------:R-:W-:Y:S02]  /*0210*/  IMAD.IADD R13, R10, 0x1, R13 ;  /* 0x000000010a0d7824 */ /* 0x000fe400078e020d */
[----:B------:R-:W-:Y:S01]  /*0220*/  FADD R9, R0, R9 ;  /* 0x0000000900097221 */ /* 0x000fe20000000000 */
[----:B------:R-:W-:Y:S02]  /*0230*/  @!P1 FMUL R8, R8, 0.20000000298023223877 ;  /* 0x3e4ccccd08089820 */ /* 0x000fe40000400000 */
[----:B------:R1:W-:Y:S01]  /*0240*/  @!P2 STG.E.U16 desc[UR4][R6.64], R13 ;  /* 0x0000000d0600a986 */ /* 0x0003e2000c101504 */
[----:B------:R-:W-:Y:S01]  /*0250*/  @!P0 FMUL R9, R9, 0.20000000298023223877 ;  /* 0x3e4ccccd09098820 */ /* 0x000fe20000400000 */
[----:B------:R-:W-:Y:S06]  /*0260*/  @P2 EXIT ;  /* 0x000000000000294d */ /* 0x000fec0003800000 */
[----:B------:R-:W-:Y:S01]  /*0270*/  STG.E.64 desc[UR4][R2.64], R8 ;  /* 0x0000000802007986 */ /* 0x000fe2000c101b04 */
[----:B------:R-:W-:Y:S05]  /*0280*/  EXIT ;  /* 0x000000000000794d */ /* 0x000fea0003800000 */
.L_x_0:
[----:B------:R-:W-:-:S00]  /*0290*/  BRA `(.L_x_0) ;  /* 0xfffffffc00fc7947 */ /* 0x000fc0000383ffff */
[----:B------:R-:W-:-:S00]  /*02a0*/  NOP ;  /* 0x0000000000007918 */ /* 0x000fc00000000000 */
        /* <DEDUP_REMOVED lines=13> */
.L_x_1:


//--------------------- .nv.constant0.triton_poi_fused_convolution_leaky_relu_5 --------------------------
	.section	.nv.constant0.triton_poi_fused_convolution_leaky_relu_5,"a",@progbits
	.sectionflags	@""
	.align	4
.nv.constant0.triton_poi_fused_convolution_leaky_relu_5:
	.zero		556
